//
// Generated by NVIDIA NVVM Compiler
//
// Compiler Build ID: CL-36424714
// Cuda compilation tools, release 13.0, V13.0.88
// Based on NVVM 20.0.0
//

.version 9.0
.target sm_100
.address_size 64

	// .globl	_Z19d_naive_win_averagePKfPfmm

.visible .entry _Z19d_naive_win_averagePKfPfmm(
	.param .u64 .ptr .align 1 _Z19d_naive_win_averagePKfPfmm_param_0,
	.param .u64 .ptr .align 1 _Z19d_naive_win_averagePKfPfmm_param_1,
	.param .u64 _Z19d_naive_win_averagePKfPfmm_param_2,
	.param .u64 _Z19d_naive_win_averagePKfPfmm_param_3
)
{
	.reg .pred 	%p<7>;
	.reg .b32 	%r<34>;
	.reg .b32 	%f<27>;
	.reg .b64 	%rd<28>;

	ld.param.u64 	%rd11, [_Z19d_naive_win_averagePKfPfmm_param_0];
	ld.param.u64 	%rd9, [_Z19d_naive_win_averagePKfPfmm_param_1];
	ld.param.u64 	%rd12, [_Z19d_naive_win_averagePKfPfmm_param_2];
	ld.param.u64 	%rd10, [_Z19d_naive_win_averagePKfPfmm_param_3];
	cvta.to.global.u64 	%rd1, %rd11;
	mov.u32 	%r14, %ntid.x;
	mov.u32 	%r15, %ctaid.x;
	mul.lo.s32 	%r1, %r14, %r15;
	mov.u32 	%r2, %tid.x;
	add.s32 	%r16, %r1, %r2;
	cvt.s64.s32 	%rd2, %r16;
	setp.le.u64 	%p1, %rd12, %rd2;
	@%p1 bra 	$L__BB0_10;
	setp.eq.s64 	%p2, %rd10, 0;
	mov.f32 	%f26, 0f00000000;
	@%p2 bra 	$L__BB0_9;
	cvt.u32.u64 	%r3, %rd10;
	and.b64  	%rd27, %rd10, 3;
	setp.lt.u64 	%p3, %rd10, 4;
	mov.f32 	%f26, 0f00000000;
	mov.b32 	%r32, 0;
	@%p3 bra 	$L__BB0_6;
	cvt.u32.u64 	%r19, %rd2;
	and.b64  	%rd26, %rd10, -4;
	sub.s32 	%r30, %r19, %r3;
	mov.f32 	%f26, 0f00000000;
	mov.b32 	%r31, 1;
$L__BB0_4:
	bar.sync 	0;
	max.s32 	%r20, %r30, 0;
	mul.wide.u32 	%rd13, %r20, 4;
	add.s64 	%rd14, %rd1, %rd13;
	ld.global.f32 	%f12, [%rd14];
	add.f32 	%f13, %f26, %f12;
	bar.sync 	0;
	add.s32 	%r21, %r30, 1;
	max.s32 	%r22, %r21, 0;
	mul.wide.u32 	%rd15, %r22, 4;
	add.s64 	%rd16, %rd1, %rd15;
	ld.global.f32 	%f14, [%rd16];
	add.f32 	%f15, %f13, %f14;
	bar.sync 	0;
	add.s32 	%r23, %r30, 2;
	max.s32 	%r24, %r23, 0;
	mul.wide.u32 	%rd17, %r24, 4;
	add.s64 	%rd18, %rd1, %rd17;
	ld.global.f32 	%f16, [%rd18];
	add.f32 	%f17, %f15, %f16;
	bar.sync 	0;
	add.s32 	%r25, %r30, 3;
	max.s32 	%r26, %r25, 0;
	mul.wide.u32 	%rd19, %r26, 4;
	add.s64 	%rd20, %rd1, %rd19;
	ld.global.f32 	%f18, [%rd20];
	add.f32 	%f26, %f17, %f18;
	add.s32 	%r31, %r31, 4;
	add.s32 	%r30, %r30, 4;
	add.s64 	%rd26, %rd26, -4;
	setp.ne.s64 	%p4, %rd26, 0;
	@%p4 bra 	$L__BB0_4;
	add.s32 	%r32, %r31, -1;
$L__BB0_6:
	setp.eq.s64 	%p5, %rd27, 0;
	@%p5 bra 	$L__BB0_9;
	add.s32 	%r27, %r2, %r32;
	add.s32 	%r28, %r27, %r1;
	sub.s32 	%r33, %r28, %r3;
$L__BB0_8:
	.pragma "nounroll";
	bar.sync 	0;
	max.s32 	%r29, %r33, 0;
	mul.wide.u32 	%rd21, %r29, 4;
	add.s64 	%rd22, %rd1, %rd21;
	ld.global.f32 	%f19, [%rd22];
	add.f32 	%f26, %f26, %f19;
	add.s32 	%r33, %r33, 1;
	add.s64 	%rd27, %rd27, -1;
	setp.ne.s64 	%p6, %rd27, 0;
	@%p6 bra 	$L__BB0_8;
$L__BB0_9:
	cvt.rn.f32.u64 	%f20, %rd10;
	div.rn.f32 	%f21, %f26, %f20;
	cvta.to.global.u64 	%rd23, %rd9;
	shl.b64 	%rd24, %rd2, 2;
	add.s64 	%rd25, %rd23, %rd24;
	st.global.f32 	[%rd25], %f21;
$L__BB0_10:
	ret;

}


// ===== COMPILED SASS (sm_100) =====

	.target	sm_100

	.elftype	@"ET_EXEC"


//--------------------- .note.nv.tkinfo           --------------------------
	.section	.note.nv.tkinfo,"",@"SHT_NOTE"
	.sectionflags	@"SHF_NOTE_NV_TKINFO"
	.tkinfo
        /*0018*/ 	.word	0x00000002
        /*0030*/ 	.string	""
        /*0030*/ 	.string	"ptxas"
        /*0030*/ 	.string	"Cuda compilation tools, release 13.0, V13.0.88"
        /*0030*/ 	.string	"Build cuda_13.0.r13.0/compiler.36424714_0"
        /*0030*/ 	.string	"-arch sm_100 -m 64 "



//--------------------- .note.nv.cuinfo           --------------------------
	.section	.note.nv.cuinfo,"",@"SHT_NOTE"
	.sectionflags	@"SHF_NOTE_NV_CUINFO"
        /*0018*/ 	.short	0x0002
        /*001a*/ 	.short	0x0064
        /*001c*/ 	.short	0x0082
	.zero		2


//--------------------- .nv.info                  --------------------------
	.section	.nv.info,"",@"SHT_CUDA_INFO"
	.align	4


	//----- nvinfo : EIATTR_REGCOUNT
	.align		4
        /*0000*/ 	.byte	0x04, 0x2f
        /*0002*/ 	.short	(.L_1 - .L_0)
	.align		4
.L_0:
        /*0004*/ 	.word	index@(_Z19d_naive_win_averagePKfPfmm)
        /*0008*/ 	.word	0x00000020


	//----- nvinfo : EIATTR_FRAME_SIZE
	.align		4
.L_1:
        /*000c*/ 	.byte	0x04, 0x11
        /*000e*/ 	.short	(.L_3 - .L_2)
	.align		4
.L_2:
        /*0010*/ 	.word	index@($__internal_0_$__cuda_sm3x_div_rn_noftz_f32_slowpath)
        /*0014*/ 	.word	0x00000000


	//----- nvinfo : EIATTR_FRAME_SIZE
	.align		4
.L_3:
        /*0018*/ 	.byte	0x04, 0x11
        /*001a*/ 	.short	(.L_5 - .L_4)
	.align		4
.L_4:
        /*001c*/ 	.word	index@(_Z19d_naive_win_averagePKfPfmm)
        /*0020*/ 	.word	0x00000000


	//----- nvinfo : EIATTR_MIN_STACK_SIZE
	.align		4
.L_5:
        /*0024*/ 	.byte	0x04, 0x12
        /*0026*/ 	.short	(.L_7 - .L_6)
	.align		4
.L_6:
        /*0028*/ 	.word	index@(_Z19d_naive_win_averagePKfPfmm)
        /*002c*/ 	.word	0x00000000
.L_7:


//--------------------- .nv.compat                --------------------------
	.section	.nv.compat,"",@"SHT_CUDA_COMPAT_INFO"
	.align	4
        /*0000*/ 	.byte	0x02, 0x09, 0x00, 0x00, 0x02, 0x02, 0x01, 0x00, 0x02, 0x05, 0x05, 0x00, 0x03, 0x07, 0x01, 0x01
        /*0010*/ 	.byte	0x02, 0x03, 0x00, 0x00, 0x02, 0x06, 0x01, 0x00, 0x04, 0x0b, 0x08, 0x00, 0x01, 0x00, 0x00, 0x00
        /*0020*/ 	.byte	0x00, 0x00, 0x00, 0x00


//--------------------- .nv.info._Z19d_naive_win_averagePKfPfmm --------------------------
	.section	.nv.info._Z19d_naive_win_averagePKfPfmm,"",@"SHT_CUDA_INFO"
	.sectionflags	@""
	.align	4


	//----- nvinfo : EIATTR_CUDA_API_VERSION
	.align		4
        /*0000*/ 	.byte	0x04, 0x37
        /*0002*/ 	.short	(.L_9 - .L_8)
.L_8:
        /*0004*/ 	.word	0x00000082


	//----- nvinfo : EIATTR_KPARAM_INFO
	.align		4
.L_9:
        /*0008*/ 	.byte	0x04, 0x17
        /*000a*/ 	.short	(.L_11 - .L_10)
.L_10:
        /*000c*/ 	.word	0x00000000
        /*0010*/ 	.short	0x0003
        /*0012*/ 	.short	0x0018
        /*0014*/ 	.byte	0x00, 0xf0, 0x21, 0x00


	//----- nvinfo : EIATTR_KPARAM_INFO
	.align		4
.L_11:
        /*0018*/ 	.byte	0x04, 0x17
        /*001a*/ 	.short	(.L_13 - .L_12)
.L_12:
        /*001c*/ 	.word	0x00000000
        /*0020*/ 	.short	0x0002
        /*0022*/ 	.short	0x0010
        /*0024*/ 	.byte	0x00, 0xf0, 0x21, 0x00


	//----- nvinfo : EIATTR_KPARAM_INFO
	.align		4
.L_13:
        /*0028*/ 	.byte	0x04, 0x17
        /*002a*/ 	.short	(.L_15 - .L_14)
.L_14:
        /*002c*/ 	.word	0x00000000
        /*0030*/ 	.short	0x0001
        /*0032*/ 	.short	0x0008
        /*0034*/ 	.byte	0x00, 0xf5, 0x21, 0x00


	//----- nvinfo : EIATTR_KPARAM_INFO
	.align		4
.L_15:
        /*0038*/ 	.byte	0x04, 0x17
        /*003a*/ 	.short	(.L_17 - .L_16)
.L_16:
        /*003c*/ 	.word	0x00000000
        /*0040*/ 	.short	0x0000
        /*0042*/ 	.short	0x0000
        /*0044*/ 	.byte	0x00, 0xf5, 0x21, 0x00


	//----- nvinfo : EIATTR_SPARSE_MMA_MASK
	.align		4
.L_17:
        /*0048*/ 	.byte	0x03, 0x50
        /*004a*/ 	.short	0x0000


	//----- nvinfo : EIATTR_MAXREG_COUNT
	.align		4
        /*004c*/ 	.byte	0x03, 0x1b
        /*004e*/ 	.short	0x00ff


	//----- nvinfo : EIATTR_NUM_BARRIERS
	.align		4
        /*0050*/ 	.byte	0x02, 0x4c
        /*0052*/ 	.byte	0x01
	.zero		1


	//----- nvinfo : EIATTR_MERCURY_ISA_VERSION
	.align		4
        /*0054*/ 	.byte	0x03, 0x5f
        /*0056*/ 	.short	0x0101


	//----- nvinfo : EIATTR_VRC_CTA_INIT_COUNT
	.align		4
        /*0058*/ 	.byte	0x02, 0x4a
	.zero		1
	.zero		1


	//----- nvinfo : EIATTR_EXIT_INSTR_OFFSETS
	.align		4
        /*005c*/ 	.byte	0x04, 0x1c
        /*005e*/ 	.short	(.L_19 - .L_18)


	//   ....[0]....
.L_18:
        /*0060*/ 	.word	0x000000a0


	//   ....[1]....
        /*0064*/ 	.word	0x00000f20


	//----- nvinfo : EIATTR_CRS_STACK_SIZE
	.align		4
.L_19:
        /*0068*/ 	.byte	0x04, 0x1e
        /*006a*/ 	.short	(.L_21 - .L_20)
.L_20:
        /*006c*/ 	.word	0x00000000


	//----- nvinfo : EIATTR_CBANK_PARAM_SIZE
	.align		4
.L_21:
        /*0070*/ 	.byte	0x03, 0x19
        /*0072*/ 	.short	0x0020


	//----- nvinfo : EIATTR_PARAM_CBANK
	.align		4
        /*0074*/ 	.byte	0x04, 0x0a
        /*0076*/ 	.short	(.L_23 - .L_22)
	.align		4
.L_22:
        /*0078*/ 	.word	index@(.nv.constant0._Z19d_naive_win_averagePKfPfmm)
        /*007c*/ 	.short	0x0380
        /*007e*/ 	.short	0x0020


	//----- nvinfo : EIATTR_SW_WAR
	.align		4
.L_23:
        /*0080*/ 	.byte	0x04, 0x36
        /*0082*/ 	.short	(.L_25 - .L_24)
.L_24:
        /*0084*/ 	.word	0x00000008
.L_25:


//--------------------- .nv.callgraph             --------------------------
	.section	.nv.callgraph,"",@"SHT_CUDA_CALLGRAPH"
	.align	4
	.sectionentsize	8
	.align		4
        /*0000*/ 	.word	0x00000000
	.align		4
        /*0004*/ 	.word	0xffffffff
	.align		4
        /*0008*/ 	.word	0x00000000
	.align		4
        /*000c*/ 	.word	0xfffffffe
	.align		4
        /*0010*/ 	.word	0x00000000
	.align		4
        /*0014*/ 	.word	0xfffffffd
	.align		4
        /*0018*/ 	.word	0x00000000
	.align		4
        /*001c*/ 	.word	0xfffffffc


//--------------------- .text._Z19d_naive_win_averagePKfPfmm --------------------------
	.section	.text._Z19d_naive_win_averagePKfPfmm,"ax",@progbits
	.align	128
        .global         _Z19d_naive_win_averagePKfPfmm
        .type           _Z19d_naive_win_averagePKfPfmm,@function
        .size           _Z19d_naive_win_averagePKfPfmm,(.L_x_22 - _Z19d_naive_win_averagePKfPfmm)
        .other          _Z19d_naive_win_averagePKfPfmm,@"STO_CUDA_ENTRY STV_DEFAULT"
_Z19d_naive_win_averagePKfPfmm:
.text._Z19d_naive_win_averagePKfPfmm:
[----:B------:R-:W-:Y:S01]  /*0000*/  LDC R1, c[0x0][0x37c] ;  /* 0x0000df00ff017b82 */ /* 0x000fe20000000800 */
[----:B------:R-:W0:Y:S07]  /*0010*/  S2R R0, SR_TID.X ;  /* 0x0000000000007919 */ /* 0x000e2e0000002100 */
[----:B------:R-:W1:Y:S01]  /*0020*/  S2UR UR4, SR_CTAID.X ;  /* 0x00000000000479c3 */ /* 0x000e620000002500 */
[----:B------:R-:W1:Y:S01]  /*0030*/  LDCU UR5, c[0x0][0x360] ;  /* 0x00006c00ff0577ac */ /* 0x000e620008000800 */
[----:B------:R-:W2:Y:S01]  /*0040*/  LDCU.64 UR6, c[0x0][0x390] ;  /* 0x00007200ff0677ac */ /* 0x000ea20008000a00 */
[----:B-1----:R-:W-:-:S06]  /*0050*/  UIMAD UR5, UR5, UR4, URZ ;  /* 0x00000004050572a4 */ /* 0x002fcc000f8e02ff */
[----:B0-----:R-:W-:-:S05]  /*0060*/  VIADD R2, R0, UR5 ;  /* 0x0000000500027c36 */ /* 0x001fca0008000000 */
[----:B--2---:R-:W-:Y:S02]  /*0070*/  ISETP.GE.U32.AND P0, PT, R2, UR6, PT ;  /* 0x0000000602007c0c */ /* 0x004fe4000bf06070 */
[----:B------:R-:W-:-:S04]  /*0080*/  SHF.R.S32.HI R3, RZ, 0x1f, R2 ;  /* 0x0000001fff037819 */ /* 0x000fc80000011402 */
[----:B------:R-:W-:-:S13]  /*0090*/  ISETP.GE.U32.AND.EX P0, PT, R3, UR7, PT, P0 ;  /* 0x0000000703007c0c */ /* 0x000fda000bf06100 */
[----:B------:R-:W-:Y:S05]  /*00a0*/  @P0 EXIT ;  /* 0x000000000000094d */ /* 0x000fea0003800000 */
[----:B------:R-:W0:Y:S01]  /*00b0*/  LDCU.64 UR12, c[0x0][0x398] ;  /* 0x00007300ff0c77ac */ /* 0x000e220008000a00 */
[----:B------:R-:W-:Y:S01]  /*00c0*/  IMAD.MOV.U32 R5, RZ, RZ, RZ ;  /* 0x000000ffff057224 */ /* 0x000fe200078e00ff */
[----:B------:R-:W1:Y:S01]  /*00d0*/  LDCU.64 UR6, c[0x0][0x358] ;  /* 0x00006b00ff0677ac */ /* 0x000e620008000a00 */
[----:B0-----:R-:W-:-:S04]  /*00e0*/  UISETP.NE.U32.AND UP0, UPT, UR12, URZ, UPT ;  /* 0x000000ff0c00728c */ /* 0x001fc8000bf05070 */
[----:B------:R-:W-:-:S09]  /*00f0*/  UISETP.NE.AND.EX UP0, UPT, UR13, URZ, UPT, UP0 ;  /* 0x000000ff0d00728c */ /* 0x000fd2000bf05300 */
[----:B-1----:R-:W-:Y:S05]  /*0100*/  BRA.U !UP0, `(.L_x_0) ;  /* 0x0000000d08387547 */ /* 0x002fea000b800000 */
[----:B------:R-:W-:Y:S01]  /*0110*/  UISETP.GE.U32.AND UP0, UPT, UR12, 0x4, UPT ;  /* 0x000000040c00788c */ /* 0x000fe2000bf06070 */
[----:B------:R-:W-:Y:S02]  /*0120*/  HFMA2 R5, -RZ, RZ, 0, 0 ;  /* 0x00000000ff057431 */ /* 0x000fe400000001ff */
[----:B------:R-:W-:Y:S01]  /*0130*/  IMAD.MOV.U32 R7, RZ, RZ, RZ ;  /* 0x000000ffff077224 */ /* 0x000fe200078e00ff */
[----:B------:R-:W-:Y:S02]  /*0140*/  ULOP3.LUT UR10, UR12, 0x3, URZ, 0xc0, !UPT ;  /* 0x000000030c0a7892 */ /* 0x000fe4000f8ec0ff */
[----:B------:R-:W-:Y:S01]  /*0150*/  UISETP.GE.U32.AND.EX UP0, UPT, UR13, URZ, UPT, UP0 ;  /* 0x000000ff0d00728c */ /* 0x000fe2000bf06100 */
[----:B------:R-:W-:-:S08]  /*0160*/  UMOV UR4, URZ ;  /* 0x000000ff00047c82 */ /* 0x000fd00008000000 */
[----:B------:R-:W-:Y:S05]  /*0170*/  BRA.U !UP0, `(.L_x_1) ;  /* 0x0000000908d87547 */ /* 0x000fea000b800000 */
[----:B------:R-:W0:Y:S01]  /*0180*/  LDC.64 R12, c[0x0][0x380] ;  /* 0x0000e000ff0c7b82 */ /* 0x000e220000000a00 */
[----:B------:R-:W-:Y:S02]  /*0190*/  ULOP3.LUT UR8, UR12, 0xfffffffc, URZ, 0xc0, !UPT ;  /* 0xfffffffc0c087892 */ /* 0x000fe4000f8ec0ff */
[----:B------:R-:W-:Y:S01]  /*01a0*/  VIADD R4, R2, -UR12 ;  /* 0x8000000c02047c36 */ /* 0x000fe20008000000 */
[----:B------:R-:W-:Y:S01]  /*01b0*/  MOV R5, RZ ;  /* 0x000000ff00057202 */ /* 0x000fe20000000f00 */
[----:B------:R-:W-:Y:S01]  /*01c0*/  IMAD.MOV.U32 R6, RZ, RZ, 0x1 ;  /* 0x00000001ff067424 */ /* 0x000fe200078e00ff */
[----:B------:R-:W-:Y:S01]  /*01d0*/  UISETP.GT.U32.AND UP0, UPT, UR8, URZ, UPT ;  /* 0x000000ff0800728c */ /* 0x000fe2000bf04070 */
[----:B------:R-:W1:Y:S03]  /*01e0*/  LDCU UR9, c[0x0][0x39c] ;  /* 0x00007380ff0977ac */ /* 0x000e660008000800 */
[----:B------:R-:W-:-:S09]  /*01f0*/  UISETP.GT.AND.EX UP0, UPT, UR13, URZ, UPT, UP0 ;  /* 0x000000ff0d00728c */ /* 0x000fd2000bf04300 */
[----:B------:R-:W-:Y:S05]  /*0200*/  BRA.U !UP0, `(.L_x_2) ;  /* 0x0000000908447547 */ /* 0x000fea000b800000 */
[----:B------:R-:W-:Y:S02]  /*0210*/  UISETP.GT.U32.AND UP1, UPT, UR8, 0xc, UPT ;  /* 0x0000000c0800788c */ /* 0x000fe4000bf24070 */
[----:B------:R-:W-:Y:S02]  /*0220*/  UPLOP3.LUT UP0, UPT, UPT, UPT, UPT, 0x80, 0x8 ;  /* 0x000000000008789c */ /* 0x000fe40003f0f070 */
[----:B-1----:R-:W-:-:S09]  /*0230*/  UISETP.GT.AND.EX UP1, UPT, UR9, URZ, UPT, UP1 ;  /* 0x000000ff0900728c */ /* 0x002fd2000bf24310 */
[----:B------:R-:W-:Y:S05]  /*0240*/  BRA.U !UP1, `(.L_x_3) ;  /* 0x0000000509647547 */ /* 0x000fea000b800000 */
[----:B------:R-:W1:Y:S01]  /*0250*/  LDC.64 R14, c[0x0][0x380] ;  /* 0x0000e000ff0e7b82 */ /* 0x000e620000000a00 */
[----:B------:R-:W-:-:S11]  /*0260*/  UPLOP3.LUT UP0, UPT, UPT, UPT, UPT, 0x40, 0x4 ;  /* 0x000000000004789c */ /* 0x000fd60003f0e870 */
.L_x_4:
[----:B------:R-:W-:Y:S01]  /*0270*/  BAR.SYNC.DEFER_BLOCKING 0x0 ;  /* 0x0000000000007b1d */ /* 0x000fe20000010000 */
[----:B------:R-:W-:-:S05]  /*0280*/  VIMNMX R17, PT, PT, RZ, R4, !PT ;  /* 0x00000004ff117248 */ /* 0x000fca0007fe0100 */
[----:B-1----:R-:W-:-:S05]  /*0290*/  IMAD.WIDE.U32 R16, R17, 0x4, R14 ;  /* 0x0000000411107825 */ /* 0x002fca00078e000e */
[----:B------:R1:W2:Y:S01]  /*02a0*/  LDG.E R8, desc[UR6][R16.64] ;  /* 0x0000000610087981 */ /* 0x0002a2000c1e1900 */
[C---:B------:R-:W-:Y:S02]  /*02b0*/  VIADDMNMX R21, R4.reuse, 0x1, RZ, !PT ;  /* 0x0000000104157846 */ /* 0x040fe400078001ff */
[C---:B------:R-:W-:Y:S02]  /*02c0*/  VIADDMNMX R27, R4.reuse, 0x2, RZ, !PT ;  /* 0x00000002041b7846 */ /* 0x040fe400078001ff */
[----:B------:R-:W-:Y:S01]  /*02d0*/  VIADDMNMX R11, R4, 0x3, RZ, !PT ;  /* 0x00000003040b7846 */ /* 0x000fe200078001ff */
[----:B------:R-:W-:-:S04]  /*02e0*/  IMAD.WIDE.U32 R20, R21, 0x4, R14 ;  /* 0x0000000415147825 */ /* 0x000fc800078e000e */
[--C-:B------:R-:W-:Y:S01]  /*02f0*/  IMAD.WIDE.U32 R26, R27, 0x4, R14.reuse ;  /* 0x000000041b1a7825 */ /* 0x100fe200078e000e */
[----:B------:R-:W-:Y:S03]  /*0300*/  BAR.SYNC.DEFER_BLOCKING 0x0 ;  /* 0x0000000000007b1d */ /* 0x000fe60000010000 */
[----:B------:R-:W-:Y:S01]  /*0310*/  IMAD.WIDE.U32 R10, R11, 0x4, R14 ;  /* 0x000000040b0a7825 */ /* 0x000fe200078e000e */
[----:B------:R-:W-:-:S05]  /*0320*/  VIADDMNMX R19, R4, 0x4, RZ, !PT ;  /* 0x0000000404137846 */ /* 0x000fca00078001ff */
[----:B------:R-:W-:Y:S01]  /*0330*/  IMAD.WIDE.U32 R18, R19, 0x4, R14 ;  /* 0x0000000413127825 */ /* 0x000fe200078e000e */
[----:B-1----:R-:W-:-:S05]  /*0340*/  VIADDMNMX R17, R4, 0x5, RZ, !PT ;  /* 0x0000000504117846 */ /* 0x002fca00078001ff */
[----:B------:R-:W-:Y:S01]  /*0350*/  IMAD.WIDE.U32 R16, R17, 0x4, R14 ;  /* 0x0000000411107825 */ /* 0x000fe200078e000e */
[C---:B------:R-:W-:Y:S02]  /*0360*/  VIADDMNMX R7, R4.reuse, 0x6, RZ, !PT ;  /* 0x0000000604077846 */ /* 0x040fe400078001ff */
[C---:B------:R-:W-:Y:S02]  /*0370*/  VIADDMNMX R9, R4.reuse, 0x7, RZ, !PT ;  /* 0x0000000704097846 */ /* 0x040fe400078001ff */
[----:B------:R-:W-:-:S05]  /*0380*/  VIADDMNMX R29, R4, 0x8, RZ, !PT ;  /* 0x00000008041d7846 */ /* 0x000fca00078001ff */
[----:B------:R-:W-:-:S04]  /*0390*/  IMAD.WIDE.U32 R28, R29, 0x4, R14 ;  /* 0x000000041d1c7825 */ /* 0x000fc800078e000e */
[----:B--2---:R-:W-:Y:S02]  /*03a0*/  FADD R8, R8, R5 ;  /* 0x0000000508087221 */ /* 0x004fe40000000000 */
[----:B------:R1:W2:Y:S01]  /*03b0*/  LDG.E R5, desc[UR6][R20.64] ;  /* 0x0000000614057981 */ /* 0x0002a2000c1e1900 */
[----:B------:R-:W-:Y:S06]  /*03c0*/  BAR.SYNC.DEFER_BLOCKING 0x0 ;  /* 0x0000000000007b1d */ /* 0x000fec0000010000 */
[----:B------:R-:W3:Y:S02]  /*03d0*/  LDG.E R26, desc[UR6][R26.64] ;  /* 0x000000061a1a7981 */ /* 0x000ee4000c1e1900 */
[----:B------:R-:W-:Y:S06]  /*03e0*/  BAR.SYNC.DEFER_BLOCKING 0x0 ;  /* 0x0000000000007b1d */ /* 0x000fec0000010000 */
[----:B------:R-:W4:Y:S02]  /*03f0*/  LDG.E R25, desc[UR6][R10.64] ;  /* 0x000000060a197981 */ /* 0x000f24000c1e1900 */
[----:B------:R-:W-:Y:S06]  /*0400*/  BAR.SYNC.DEFER_BLOCKING 0x0 ;  /* 0x0000000000007b1d */ /* 0x000fec0000010000 */
[----:B------:R5:W4:Y:S01]  /*0410*/  LDG.E R24, desc[UR6][R18.64] ;  /* 0x0000000612187981 */ /* 0x000b22000c1e1900 */
[--C-:B-1----:R-:W-:Y:S01]  /*0420*/  IMAD.WIDE.U32 R20, R7, 0x4, R14.reuse ;  /* 0x0000000407147825 */ /* 0x102fe200078e000e */
[----:B------:R-:W-:Y:S06]  /*0430*/  BAR.SYNC.DEFER_BLOCKING 0x0 ;  /* 0x0000000000007b1d */ /* 0x000fec0000010000 */
[----:B------:R1:W4:Y:S01]  /*0440*/  LDG.E R23, desc[UR6][R16.64] ;  /* 0x0000000610177981 */ /* 0x000322000c1e1900 */
[--C-:B-----5:R-:W-:Y:S01]  /*0450*/  IMAD.WIDE.U32 R18, R9, 0x4, R14.reuse ;  /* 0x0000000409127825 */ /* 0x120fe200078e000e */
[----:B------:R-:W-:Y:S06]  /*0460*/  BAR.SYNC.DEFER_BLOCKING 0x0 ;  /* 0x0000000000007b1d */ /* 0x000fec0000010000 */
[----:B------:R5:W4:Y:S01]  /*0470*/  LDG.E R22, desc[UR6][R20.64] ;  /* 0x0000000614167981 */ /* 0x000b22000c1e1900 */
[C---:B------:R-:W-:Y:S01]  /*0480*/  VIADDMNMX R7, R4.reuse, 0x9, RZ, !PT ;  /* 0x0000000904077846 */ /* 0x040fe200078001ff */
[----:B------:R-:W-:Y:S06]  /*0490*/  BAR.SYNC.DEFER_BLOCKING 0x0 ;  /* 0x0000000000007b1d */ /* 0x000fec0000010000 */
[----:B------:R-:W4:Y:S01]  /*04a0*/  LDG.E R11, desc[UR6][R18.64] ;  /* 0x00000006120b7981 */ /* 0x000f22000c1e1900 */
[----:B------:R-:W-:Y:S01]  /*04b0*/  VIADDMNMX R9, R4, 0xa, RZ, !PT ;  /* 0x0000000a04097846 */ /* 0x000fe200078001ff */
[----:B------:R-:W-:Y:S01]  /*04c0*/  BAR.SYNC.DEFER_BLOCKING 0x0 ;  /* 0x0000000000007b1d */ /* 0x000fe20000010000 */
[----:B-1----:R-:W-:-:S05]  /*04d0*/  IMAD.WIDE.U32 R16, R7, 0x4, R14 ;  /* 0x0000000407107825 */ /* 0x002fca00078e000e */
[----:B------:R-:W4:Y:S01]  /*04e0*/  LDG.E R10, desc[UR6][R28.64] ;  /* 0x000000061c0a7981 */ /* 0x000f22000c1e1900 */
[----:B-----5:R-:W-:Y:S01]  /*04f0*/  IMAD.WIDE.U32 R20, R9, 0x4, R14 ;  /* 0x0000000409147825 */ /* 0x020fe200078e000e */
[C---:B------:R-:W-:Y:S01]  /*0500*/  VIADDMNMX R7, R4.reuse, 0xb, RZ, !PT ;  /* 0x0000000b04077846 */ /* 0x040fe200078001ff */
[----:B------:R-:W-:Y:S01]  /*0510*/  BAR.SYNC.DEFER_BLOCKING 0x0 ;  /* 0x0000000000007b1d */ /* 0x000fe20000010000 */
[----:B------:R-:W-:-:S05]  /*0520*/  VIADDMNMX R27, R4, 0xc, RZ, !PT ;  /* 0x0000000c041b7846 */ /* 0x000fca00078001ff */
[----:B------:R1:W5:Y:S02]  /*0530*/  LDG.E R9, desc[UR6][R16.64] ;  /* 0x0000000610097981 */ /* 0x000364000c1e1900 */
[--C-:B-1----:R-:W-:Y:S01]  /*0540*/  IMAD.WIDE.U32 R16, R7, 0x4, R14.reuse ;  /* 0x0000000407107825 */ /* 0x102fe200078e000e */
[----:B------:R-:W-:Y:S06]  /*0550*/  BAR.SYNC.DEFER_BLOCKING 0x0 ;  /* 0x0000000000007b1d */ /* 0x000fec0000010000 */
[----:B------:R1:W5:Y:S01]  /*0560*/  LDG.E R7, desc[UR6][R20.64] ;  /* 0x0000000614077981 */ /* 0x000362000c1e1900 */
[--C-:B------:R-:W-:Y:S01]  /*0570*/  IMAD.WIDE.U32 R18, R27, 0x4, R14.reuse ;  /* 0x000000041b127825 */ /* 0x100fe200078e000e */
[----:B------:R-:W-:Y:S01]  /*0580*/  VIADDMNMX R29, R4, 0xd, RZ, !PT ;  /* 0x0000000d041d7846 */ /* 0x000fe200078001ff */
[----:B------:R-:W-:Y:S06]  /*0590*/  BAR.SYNC.DEFER_BLOCKING 0x0 ;  /* 0x0000000000007b1d */ /* 0x000fec0000010000 */
[----:B------:R0:W5:Y:S02]  /*05a0*/  LDG.E R27, desc[UR6][R16.64] ;  /* 0x00000006101b7981 */ /* 0x000164000c1e1900 */
[----:B------:R-:W-:Y:S01]  /*05b0*/  BAR.SYNC.DEFER_BLOCKING 0x0 ;  /* 0x0000000000007b1d */ /* 0x000fe20000010000 */
[----:B------:R-:W-:-:S05]  /*05c0*/  IMAD.WIDE.U32 R28, R29, 0x4, R14 ;  /* 0x000000041d1c7825 */ /* 0x000fca00078e000e */
[----:B------:R-:W5:Y:S01]  /*05d0*/  LDG.E R18, desc[UR6][R18.64] ;  /* 0x0000000612127981 */ /* 0x000f62000c1e1900 */
[C---:B-1----:R-:W-:Y:S01]  /*05e0*/  VIADDMNMX R21, R4.reuse, 0xe, RZ, !PT ;  /* 0x0000000e04157846 */ /* 0x042fe200078001ff */
[----:B------:R-:W-:Y:S04]  /*05f0*/  BAR.SYNC.DEFER_BLOCKING 0x0 ;  /* 0x0000000000007b1d */ /* 0x000fe80000010000 */
[--C-:B------:R-:W-:Y:S02]  /*0600*/  IMAD.WIDE.U32 R20, R21, 0x4, R14.reuse ;  /* 0x0000000415147825 */ /* 0x100fe400078e000e */
[----:B------:R-:W5:Y:S01]  /*0610*/  LDG.E R28, desc[UR6][R28.64] ;  /* 0x000000061c1c7981 */ /* 0x000f62000c1e1900 */
[----:B0-----:R-:W-:Y:S01]  /*0620*/  VIADDMNMX R17, R4, 0xf, RZ, !PT ;  /* 0x0000000f04117846 */ /* 0x001fe200078001ff */
[----:B------:R-:W-:Y:S04]  /*0630*/  BAR.SYNC.DEFER_BLOCKING 0x0 ;  /* 0x0000000000007b1d */ /* 0x000fe80000010000 */
[----:B------:R-:W-:-:S02]  /*0640*/  IMAD.WIDE.U32 R16, R17, 0x4, R14 ;  /* 0x0000000411107825 */ /* 0x000fc400078e000e */
[----:B------:R-:W5:Y:S02]  /*0650*/  LDG.E R20, desc[UR6][R20.64] ;  /* 0x0000000614147981 */ /* 0x000f64000c1e1900 */
[----:B------:R-:W-:Y:S06]  /*0660*/  BAR.SYNC.DEFER_BLOCKING 0x0 ;  /* 0x0000000000007b1d */ /* 0x000fec0000010000 */
[----:B------:R-:W5:Y:S01]  /*0670*/  LDG.E R16, desc[UR6][R16.64] ;  /* 0x0000000610107981 */ /* 0x000f62000c1e1900 */
[----:B--2---:R-:W-:Y:S01]  /*0680*/  FADD R5, R8, R5 ;  /* 0x0000000508057221 */ /* 0x004fe20000000000 */
[----:B------:R-:W-:Y:S01]  /*0690*/  UIADD3 UR8, UP1, UPT, UR8, -0x10, URZ ;  /* 0xfffffff008087890 */ /* 0x000fe2000ff3e0ff */
[----:B------:R-:W-:Y:S01]  /*06a0*/  VIADD R6, R6, 0x10 ;  /* 0x0000001006067836 */ /* 0x000fe20000000000 */
[----:B------:R-:W-:Y:S01]  /*06b0*/  IADD3 R4, PT, PT, R4, 0x10, RZ ;  /* 0x0000001004047810 */ /* 0x000fe20007ffe0ff */
[----:B---3--:R-:W-:Y:S01]  /*06c0*/  FADD R26, R5, R26 ;  /* 0x0000001a051a7221 */ /* 0x008fe20000000000 */
[----:B------:R-:W-:-:S02]  /*06d0*/  UIADD3.X UR9, UPT, UPT, UR9, -0x1, URZ, UP1, !UPT ;  /* 0xffffffff09097890 */ /* 0x000fc40008ffe4ff */
[----:B------:R-:W-:Y:S01]  /*06e0*/  UISETP.GT.U32.AND UP1, UPT, UR8, 0xc, UPT ;  /* 0x0000000c0800788c */ /* 0x000fe2000bf24070 */
[----:B----4-:R-:W-:-:S03]  /*06f0*/  FADD R25, R26, R25 ;  /* 0x000000191a197221 */ /* 0x010fc60000000000 */
[----:B------:R-:W-:Y:S01]  /*0700*/  UISETP.GT.AND.EX UP1, UPT, UR9, URZ, UPT, UP1 ;  /* 0x000000ff0900728c */ /* 0x000fe2000bf24310 */
[----:B------:R-:W-:-:S04]  /*0710*/  FADD R24, R25, R24 ;  /* 0x0000001819187221 */ /* 0x000fc80000000000 */
[----:B------:R-:W-:-:S04]  /*0720*/  FADD R23, R24, R23 ;  /* 0x0000001718177221 */ /* 0x000fc80000000000 */
[----:B------:R-:W-:-:S04]  /*0730*/  FADD R22, R23, R22 ;  /* 0x0000001617167221 */ /* 0x000fc80000000000 */
[----:B------:R-:W-:-:S04]  /*0740*/  FADD R11, R22, R11 ;  /* 0x0000000b160b7221 */ /* 0x000fc80000000000 */
[----:B------:R-:W-:-:S04]  /*0750*/  FADD R10, R11, R10 ;  /* 0x0000000a0b0a7221 */ /* 0x000fc80000000000 */
[----:B-----5:R-:W-:-:S04]  /*0760*/  FADD R10, R10, R9 ;  /* 0x000000090a0a7221 */ /* 0x020fc80000000000 */
[----:B------:R-:W-:-:S04]  /*0770*/  FADD R10, R10, R7 ;  /* 0x000000070a0a7221 */ /* 0x000fc80000000000 */
[----:B------:R-:W-:-:S04]  /*0780*/  FADD R27, R10, R27 ;  /* 0x0000001b0a1b7221 */ /* 0x000fc80000000000 */
[----:B------:R-:W-:-:S04]  /*0790*/  FADD R27, R27, R18 ;  /* 0x000000121b1b7221 */ /* 0x000fc80000000000 */
[----:B------:R-:W-:-:S04]  /*07a0*/  FADD R27, R27, R28 ;  /* 0x0000001c1b1b7221 */ /* 0x000fc80000000000 */
[----:B------:R-:W-:-:S04]  /*07b0*/  FADD R27, R27, R20 ;  /* 0x000000141b1b7221 */ /* 0x000fc80000000000 */
[----:B------:R-:W-:Y:S01]  /*07c0*/  FADD R5, R27, R16 ;  /* 0x000000101b057221 */ /* 0x000fe20000000000 */
[----:B------:R-:W-:Y:S06]  /*07d0*/  BRA.U UP1, `(.L_x_4) ;  /* 0xfffffff901a47547 */ /* 0x000fec000b83ffff */
.L_x_3:
[----:B------:R-:W-:-:S04]  /*07e0*/  UISETP.GT.U32.AND UP1, UPT, UR8, 0x4, UPT ;  /* 0x000000040800788c */ /* 0x000fc8000bf24070 */
[----:B------:R-:W-:-:S09]  /*07f0*/  UISETP.GT.AND.EX UP1, UPT, UR9, URZ, UPT, UP1 ;  /* 0x000000ff0900728c */ /* 0x000fd2000bf24310 */
[----:B------:R-:W-:Y:S05]  /*0800*/  BRA.U !UP1, `(.L_x_5) ;  /* 0x0000000109b87547 */ /* 0x000fea000b800000 */
[----:B------:R-:W1:Y:S01]  /*0810*/  LDC.64 R8, c[0x0][0x380] ;  /* 0x0000e000ff087b82 */ /* 0x000e620000000a00 */
[----:B------:R-:W-:Y:S02]  /*0820*/  VIMNMX R19, PT, PT, RZ, R4, !PT ;  /* 0x00000004ff137248 */ /* 0x000fe40007fe0100 */
[C---:B------:R-:W-:Y:S02]  /*0830*/  VIADDMNMX R17, R4.reuse, 0x1, RZ, !PT ;  /* 0x0000000104117846 */ /* 0x040fe400078001ff */
[----:B------:R-:W-:Y:S01]  /*0840*/  VIADDMNMX R21, R4, 0x2, RZ, !PT ;  /* 0x0000000204157846 */ /* 0x000fe200078001ff */
[--C-:B-1----:R-:W-:Y:S02]  /*0850*/  IMAD.WIDE.U32 R18, R19, 0x4, R8.reuse ;  /* 0x0000000413127825 */ /* 0x102fe400078e0008 */
[----:B------:R-:W-:Y:S02]  /*0860*/  BAR.SYNC.DEFER_BLOCKING 0x0 ;  /* 0x0000000000007b1d */ /* 0x000fe40000010000 */
[----:B------:R-:W-:-:S04]  /*0870*/  IMAD.WIDE.U32 R16, R17, 0x4, R8 ;  /* 0x0000000411107825 */ /* 0x000fc800078e0008 */
[----:B------:R1:W2:Y:S01]  /*0880*/  LDG.E R18, desc[UR6][R18.64] ;  /* 0x0000000612127981 */ /* 0x0002a2000c1e1900 */
[--C-:B------:R-:W-:Y:S01]  /*0890*/  IMAD.WIDE.U32 R20, R21, 0x4, R8.reuse ;  /* 0x0000000415147825 */ /* 0x100fe200078e0008 */
[C---:B------:R-:W-:Y:S01]  /*08a0*/  VIADDMNMX R23, R4.reuse, 0x3, RZ, !PT ;  /* 0x0000000304177846 */ /* 0x040fe200078001ff */
[----:B------:R-:W-:Y:S06]  /*08b0*/  BAR.SYNC.DEFER_BLOCKING 0x0 ;  /* 0x0000000000007b1d */ /* 0x000fec0000010000 */
[----:B------:R3:W4:Y:S01]  /*08c0*/  LDG.E R7, desc[UR6][R16.64] ;  /* 0x0000000610077981 */ /* 0x000722000c1e1900 */
[--C-:B------:R-:W-:Y:S01]  /*08d0*/  IMAD.WIDE.U32 R22, R23, 0x4, R8.reuse ;  /* 0x0000000417167825 */ /* 0x100fe200078e0008 */
[C---:B------:R-:W-:Y:S01]  /*08e0*/  VIADDMNMX R11, R4.reuse, 0x4, RZ, !PT ;  /* 0x00000004040b7846 */ /* 0x040fe200078001ff */
[----:B------:R-:W-:Y:S06]  /*08f0*/  BAR.SYNC.DEFER_BLOCKING 0x0 ;  /* 0x0000000000007b1d */ /* 0x000fec0000010000 */
[----:B------:R-:W5:Y:S01]  /*0900*/  LDG.E R20, desc[UR6][R20.64] ;  /* 0x0000000614147981 */ /* 0x000f62000c1e1900 */
[--C-:B------:R-:W-:Y:S01]  /*0910*/  IMAD.WIDE.U32 R10, R11, 0x4, R8.reuse ;  /* 0x000000040b0a7825 */ /* 0x100fe200078e0008 */
[C---:B------:R-:W-:Y:S01]  /*0920*/  VIADDMNMX R15, R4.reuse, 0x5, RZ, !PT ;  /* 0x00000005040f7846 */ /* 0x040fe200078001ff */
[----:B------:R-:W-:Y:S06]  /*0930*/  BAR.SYNC.DEFER_BLOCKING 0x0 ;  /* 0x0000000000007b1d */ /* 0x000fec0000010000 */
[----:B------:R-:W5:Y:S01]  /*0940*/  LDG.E R22, desc[UR6][R22.64] ;  /* 0x0000000616167981 */ /* 0x000f62000c1e1900 */
[--C-:B------:R-:W-:Y:S01]  /*0950*/  IMAD.WIDE.U32 R14, R15, 0x4, R8.reuse ;  /* 0x000000040f0e7825 */ /* 0x100fe200078e0008 */
[C---:B-1----:R-:W-:Y:S01]  /*0960*/  VIADDMNMX R19, R4.reuse, 0x6, RZ, !PT ;  /* 0x0000000604137846 */ /* 0x042fe200078001ff */
[----:B------:R-:W-:Y:S06]  /*0970*/  BAR.SYNC.DEFER_BLOCKING 0x0 ;  /* 0x0000000000007b1d */ /* 0x000fec0000010000 */
[----:B------:R-:W5:Y:S01]  /*0980*/  LDG.E R10, desc[UR6][R10.64] ;  /* 0x000000060a0a7981 */ /* 0x000f62000c1e1900 */
[--C-:B---3--:R-:W-:Y:S01]  /*0990*/  IMAD.WIDE.U32 R16, R19, 0x4, R8.reuse ;  /* 0x0000000413107825 */ /* 0x108fe200078e0008 */
[----:B------:R-:W-:Y:S01]  /*09a0*/  VIADDMNMX R25, R4, 0x7, RZ, !PT ;  /* 0x0000000704197846 */ /* 0x000fe200078001ff */
[----:B------:R-:W-:Y:S06]  /*09b0*/  BAR.SYNC.DEFER_BLOCKING 0x0 ;  /* 0x0000000000007b1d */ /* 0x000fec0000010000 */
[----:B------:R-:W3:Y:S01]  /*09c0*/  LDG.E R14, desc[UR6][R14.64] ;  /* 0x000000060e0e7981 */ /* 0x000ee2000c1e1900 */
[----:B------:R-:W-:Y:S01]  /*09d0*/  IMAD.WIDE.U32 R8, R25, 0x4, R8 ;  /* 0x0000000419087825 */ /* 0x000fe200078e0008 */
[----:B------:R-:W-:Y:S06]  /*09e0*/  BAR.SYNC.DEFER_BLOCKING 0x0 ;  /* 0x0000000000007b1d */ /* 0x000fec0000010000 */
[----:B------:R-:W3:Y:S02]  /*09f0*/  LDG.E R16, desc[UR6][R16.64] ;  /* 0x0000000610107981 */ /* 0x000ee4000c1e1900 */
[----:B------:R-:W-:Y:S06]  /*0a00*/  BAR.SYNC.DEFER_BLOCKING 0x0 ;  /* 0x0000000000007b1d */ /* 0x000fec0000010000 */
[----:B------:R-:W3:Y:S01]  /*0a10*/  LDG.E R8, desc[UR6][R8.64] ;  /* 0x0000000608087981 */ /* 0x000ee2000c1e1900 */
[----:B------:R-:W-:Y:S01]  /*0a20*/  UIADD3 UR8, UP0, UPT, UR8, -0x8, URZ ;  /* 0xfffffff808087890 */ /* 0x000fe2000ff1e0ff */
[----:B------:R-:W-:-:S02]  /*0a30*/  VIADD R6, R6, 0x8 ;  /* 0x0000000806067836 */ /* 0x000fc40000000000 */
[----:B------:R-:W-:Y:S01]  /*0a40*/  VIADD R4, R4, 0x8 ;  /* 0x0000000804047836 */ /* 0x000fe20000000000 */
[----:B------:R-:W-:Y:S02]  /*0a50*/  UIADD3.X UR9, UPT, UPT, UR9, -0x1, URZ, UP0, !UPT ;  /* 0xffffffff09097890 */ /* 0x000fe400087fe4ff */
[----:B------:R-:W-:Y:S01]  /*0a60*/  UPLOP3.LUT UP0, UPT, UPT, UPT, UPT, 0x40, 0x4 ;  /* 0x000000000004789c */ /* 0x000fe20003f0e870 */
[----:B--2---:R-:W-:-:S04]  /*0a70*/  FADD R18, R5, R18 ;  /* 0x0000001205127221 */ /* 0x004fc80000000000 */
[----:B----4-:R-:W-:-:S04]  /*0a80*/  FADD R7, R18, R7 ;  /* 0x0000000712077221 */ /* 0x010fc80000000000 */
[----:B-----5:R-:W-:-:S04]  /*0a90*/  FADD R7, R7, R20 ;  /* 0x0000001407077221 */ /* 0x020fc80000000000 */
[----:B------:R-:W-:-:S04]  /*0aa0*/  FADD R7, R7, R22 ;  /* 0x0000001607077221 */ /* 0x000fc80000000000 */
[----:B------:R-:W-:-:S04]  /*0ab0*/  FADD R7, R7, R10 ;  /* 0x0000000a07077221 */ /* 0x000fc80000000000 */
[----:B---3--:R-:W-:-:S04]  /*0ac0*/  FADD R7, R7, R14 ;  /* 0x0000000e07077221 */ /* 0x008fc80000000000 */
[----:B------:R-:W-:-:S04]  /*0ad0*/  FADD R7, R7, R16 ;  /* 0x0000001007077221 */ /* 0x000fc80000000000 */
[----:B------:R-:W-:-:S07]  /*0ae0*/  FADD R5, R7, R8 ;  /* 0x0000000807057221 */ /* 0x000fce0000000000 */
.L_x_5:
[----:B------:R-:W-:-:S04]  /*0af0*/  UISETP.NE.U32.AND UP1, UPT, UR8, URZ, UPT ;  /* 0x000000ff0800728c */ /* 0x000fc8000bf25070 */
[----:B------:R-:W-:-:S09]  /*0b00*/  UISETP.NE.OR.EX UP0, UPT, UR9, URZ, UP0, UP1 ;  /* 0x000000ff0900728c */ /* 0x000fd20008705710 */
[----:B------:R-:W-:Y:S05]  /*0b10*/  BRA.U !UP0, `(.L_x_6) ;  /* 0x00000001086c7547 */ /* 0x000fea000b800000 */
.L_x_2:
[----:B------:R-:W-:Y:S01]  /*0b20*/  BAR.SYNC.DEFER_BLOCKING 0x0 ;  /* 0x0000000000007b1d */ /* 0x000fe20000010000 */
[----:B------:R-:W-:Y:S02]  /*0b30*/  VIMNMX R9, PT, PT, RZ, R4, !PT ;  /* 0x00000004ff097248 */ /* 0x000fe40007fe0100 */
[C---:B------:R-:W-:Y:S02]  /*0b40*/  VIADDMNMX R11, R4.reuse, 0x1, RZ, !PT ;  /* 0x00000001040b7846 */ /* 0x040fe400078001ff */
[----:B------:R-:W-:Y:S01]  /*0b50*/  VIADDMNMX R15, R4, 0x2, RZ, !PT ;  /* 0x00000002040f7846 */ /* 0x000fe200078001ff */
[----:B0-----:R-:W-:-:S04]  /*0b60*/  IMAD.WIDE.U32 R8, R9, 0x4, R12 ;  /* 0x0000000409087825 */ /* 0x001fc800078e000c */
[--C-:B------:R-:W-:Y:S02]  /*0b70*/  IMAD.WIDE.U32 R10, R11, 0x4, R12.reuse ;  /* 0x000000040b0a7825 */ /* 0x100fe400078e000c */
[----:B------:R-:W2:Y:S02]  /*0b80*/  LDG.E R8, desc[UR6][R8.64] ;  /* 0x0000000608087981 */ /* 0x000ea4000c1e1900 */
[--C-:B------:R-:W-:Y:S01]  /*0b90*/  IMAD.WIDE.U32 R14, R15, 0x4, R12.reuse ;  /* 0x000000040f0e7825 */ /* 0x100fe200078e000c */
[----:B------:R-:W-:Y:S01]  /*0ba0*/  VIADDMNMX R17, R4, 0x3, RZ, !PT ;  /* 0x0000000304117846 */ /* 0x000fe200078001ff */
[----:B------:R-:W-:Y:S06]  /*0bb0*/  BAR.SYNC.DEFER_BLOCKING 0x0 ;  /* 0x0000000000007b1d */ /* 0x000fec0000010000 */
[----:B------:R-:W3:Y:S01]  /*0bc0*/  LDG.E R11, desc[UR6][R10.64] ;  /* 0x000000060a0b7981 */ /* 0x000ee2000c1e1900 */
[----:B------:R-:W-:Y:S01]  /*0bd0*/  IMAD.WIDE.U32 R16, R17, 0x4, R12 ;  /* 0x0000000411107825 */ /* 0x000fe200078e000c */
[----:B------:R-:W-:Y:S06]  /*0be0*/  BAR.SYNC.DEFER_BLOCKING 0x0 ;  /* 0x0000000000007b1d */ /* 0x000fec0000010000 */
[----:B------:R-:W4:Y:S02]  /*0bf0*/  LDG.E R15, desc[UR6][R14.64] ;  /* 0x000000060e0f7981 */ /* 0x000f24000c1e1900 */
[----:B------:R-:W-:Y:S06]  /*0c00*/  BAR.SYNC.DEFER_BLOCKING 0x0 ;  /* 0x0000000000007b1d */ /* 0x000fec0000010000 */
[----:B------:R-:W5:Y:S01]  /*0c10*/  LDG.E R17, desc[UR6][R16.64] ;  /* 0x0000000610117981 */ /* 0x000f62000c1e1900 */
[----:B------:R-:W-:Y:S01]  /*0c20*/  UIADD3 UR8, UP0, UPT, UR8, -0x4, URZ ;  /* 0xfffffffc08087890 */ /* 0x000fe2000ff1e0ff */
[----:B------:R-:W-:Y:S01]  /*0c30*/  IADD3 R6, PT, PT, R6, 0x4, RZ ;  /* 0x0000000406067810 */ /* 0x000fe20007ffe0ff */
[----:B------:R-:W-:-:S02]  /*0c40*/  VIADD R4, R4, 0x4 ;  /* 0x0000000404047836 */ /* 0x000fc40000000000 */
[----:B-1----:R-:W-:Y:S02]  /*0c50*/  UIADD3.X UR9, UPT, UPT, UR9, -0x1, URZ, UP0, !UPT ;  /* 0xffffffff09097890 */ /* 0x002fe400087fe4ff */
[----:B------:R-:W-:-:S04]  /*0c60*/  UISETP.NE.U32.AND UP0, UPT, UR8, URZ, UPT ;  /* 0x000000ff0800728c */ /* 0x000fc8000bf05070 */
[----:B------:R-:W-:Y:S01]  /*0c70*/  UISETP.NE.AND.EX UP0, UPT, UR9, URZ, UPT, UP0 ;  /* 0x000000ff0900728c */ /* 0x000fe2000bf05300 */
[----:B--2---:R-:W-:-:S04]  /*0c80*/  FADD R8, R8, R5 ;  /* 0x0000000508087221 */ /* 0x004fc80000000000 */
[----:B---3--:R-:W-:-:S04]  /*0c90*/  FADD R8, R8, R11 ;  /* 0x0000000b08087221 */ /* 0x008fc80000000000 */
[----:B----4-:R-:W-:-:S04]  /*0ca0*/  FADD R8, R8, R15 ;  /* 0x0000000f08087221 */ /* 0x010fc80000000000 */
[----:B-----5:R-:W-:Y:S01]  /*0cb0*/  FADD R5, R8, R17 ;  /* 0x0000001108057221 */ /* 0x020fe20000000000 */
[----:B------:R-:W-:Y:S06]  /*0cc0*/  BRA.U UP0, `(.L_x_2) ;  /* 0xfffffffd00947547 */ /* 0x000fec000b83ffff */
.L_x_6:
[----:B------:R-:W-:-:S07]  /*0cd0*/  IADD3 R7, PT, PT, R6, -0x1, RZ ;  /* 0xffffffff06077810 */ /* 0x000fce0007ffe0ff */
.L_x_1:
[----:B------:R-:W-:-:S04]  /*0ce0*/  UISETP.NE.U32.AND UP0, UPT, UR10, URZ, UPT ;  /* 0x000000ff0a00728c */ /* 0x000fc8000bf05070 */
[----:B------:R-:W-:-:S09]  /*0cf0*/  UISETP.NE.AND.EX UP0, UPT, UR4, URZ, UPT, UP0 ;  /* 0x000000ff0400728c */ /* 0x000fd2000bf05300 */
[----:B------:R-:W-:Y:S05]  /*0d00*/  BRA.U !UP0, `(.L_x_0) ;  /* 0x0000000108387547 */ /* 0x000fea000b800000 */
[----:B------:R-:W1:Y:S01]  /*0d10*/  LDC.64 R8, c[0x0][0x380] ;  /* 0x0000e000ff087b82 */ /* 0x000e620000000a00 */
[----:B------:R-:W-:-:S05]  /*0d20*/  IADD3 R7, PT, PT, R0, UR5, R7 ;  /* 0x0000000500077c10 */ /* 0x000fca000fffe007 */
[----:B------:R-:W-:-:S07]  /*0d30*/  VIADD R0, R7, -UR12 ;  /* 0x8000000c07007c36 */ /* 0x000fce0008000000 */
.L_x_7:
[----:B------:R-:W-:Y:S01]  /*0d40*/  BAR.SYNC.DEFER_BLOCKING 0x0 ;  /* 0x0000000000007b1d */ /* 0x000fe20000010000 */
[----:B------:R-:W-:-:S05]  /*0d50*/  VIMNMX R7, PT, PT, RZ, R0, !PT ;  /* 0x00000000ff077248 */ /* 0x000fca0007fe0100 */
[----:B-1----:R-:W-:-:S06]  /*0d60*/  IMAD.WIDE.U32 R6, R7, 0x4, R8 ;  /* 0x0000000407067825 */ /* 0x002fcc00078e0008 */
[----:B------:R-:W2:Y:S01]  /*0d70*/  LDG.E R6, desc[UR6][R6.64] ;  /* 0x0000000606067981 */ /* 0x000ea2000c1e1900 */
[----:B------:R-:W-:Y:S01]  /*0d80*/  UIADD3 UR10, UP0, UPT, UR10, -0x1, URZ ;  /* 0xffffffff0a0a7890 */ /* 0x000fe2000ff1e0ff */
[----:B------:R-:W-:-:S03]  /*0d90*/  IADD3 R0, PT, PT, R0, 0x1, RZ ;  /* 0x0000000100007810 */ /* 0x000fc60007ffe0ff */
[----:B------:R-:W-:Y:S02]  /*0da0*/  UIADD3.X UR4, UPT, UPT, UR4, -0x1, URZ, UP0, !UPT ;  /* 0xffffffff04047890 */ /* 0x000fe400087fe4ff */
[----:B------:R-:W-:-:S04]  /*0db0*/  UISETP.NE.U32.AND UP0, UPT, UR10, URZ, UPT ;  /* 0x000000ff0a00728c */ /* 0x000fc8000bf05070 */
[----:B------:R-:W-:Y:S01]  /*0dc0*/  UISETP.NE.AND.EX UP0, UPT, UR4, URZ, UPT, UP0 ;  /* 0x000000ff0400728c */ /* 0x000fe2000bf05300 */
[----:B--2---:R-:W-:-:S08]  /*0dd0*/  FADD R5, R6, R5 ;  /* 0x0000000506057221 */ /* 0x004fd00000000000 */
[----:B------:R-:W-:Y:S05]  /*0de0*/  BRA.U UP0, `(.L_x_7) ;  /* 0xfffffffd00d47547 */ /* 0x000fea000b83ffff */
.L_x_0:
[----:B------:R-:W1:Y:S01]  /*0df0*/  LDCU.64 UR4, c[0x0][0x398] ;  /* 0x00007300ff0477ac */ /* 0x000e620008000a00 */
[----:B------:R-:W-:Y:S01]  /*0e00*/  BSSY.RECONVERGENT B0, `(.L_x_8) ;  /* 0x000000d000007945 */ /* 0x000fe20003800200 */
[----:B-1----:R-:W1:Y:S08]  /*0e10*/  I2F.U64 R6, UR4 ;  /* 0x0000000400067d12 */ /* 0x002e700008301000 */
[----:B-1----:R-:W1:Y:S08]  /*0e20*/  MUFU.RCP R7, R6 ;  /* 0x0000000600077308 */ /* 0x002e700000001000 */
[----:B------:R-:W2:Y:S01]  /*0e30*/  FCHK P0, R5, R6 ;  /* 0x0000000605007302 */ /* 0x000ea20000000000 */
[----:B-1----:R-:W-:-:S04]  /*0e40*/  FFMA R0, -R6, R7, 1 ;  /* 0x3f80000006007423 */ /* 0x002fc80000000107 */
[----:B------:R-:W-:-:S04]  /*0e50*/  FFMA R0, R7, R0, R7 ;  /* 0x0000000007007223 */ /* 0x000fc80000000007 */
[----:B------:R-:W-:-:S04]  /*0e60*/  FFMA R7, R0, R5, RZ ;  /* 0x0000000500077223 */ /* 0x000fc800000000ff */
[----:B------:R-:W-:-:S04]  /*0e70*/  FFMA R4, -R6, R7, R5 ;  /* 0x0000000706047223 */ /* 0x000fc80000000105 */
[----:B------:R-:W-:Y:S01]  /*0e80*/  FFMA R7, R0, R4, R7 ;  /* 0x0000000400077223 */ /* 0x000fe20000000007 */
[----:B--2---:R-:W-:Y:S06]  /*0e90*/  @!P0 BRA `(.L_x_9) ;  /* 0x00000000000c8947 */ /* 0x004fec0003800000 */
[----:B------:R-:W-:-:S07]  /*0ea0*/  MOV R4, 0xec0 ;  /* 0x00000ec000047802 */ /* 0x000fce0000000f00 */
[----:B0-----:R-:W-:Y:S05]  /*0eb0*/  CALL.REL.NOINC `($__internal_0_$__cuda_sm3x_div_rn_noftz_f32_slowpath) ;  /* 0x00000000001c7944 */ /* 0x001fea0003c00000 */
[----:B------:R-:W-:-:S07]  /*0ec0*/  IMAD.MOV.U32 R7, RZ, RZ, R0 ;  /* 0x000000ffff077224 */ /* 0x000fce00078e0000 */
.L_x_9:
[----:B------:R-:W-:Y:S05]  /*0ed0*/  BSYNC.RECONVERGENT B0 ;  /* 0x0000000000007941 */ /* 0x000fea0003800200 */
.L_x_8:
[----:B------:R-:W1:Y:S02]  /*0ee0*/  LDCU.64 UR4, c[0x0][0x388] ;  /* 0x00007100ff0477ac */ /* 0x000e640008000a00 */
[----:B-1----:R-:W-:-:S04]  /*0ef0*/  LEA R4, P0, R2, UR4, 0x2 ;  /* 0x0000000402047c11 */ /* 0x002fc8000f8010ff */
[----:B------:R-:W-:-:S05]  /*0f00*/  LEA.HI.X R5, R2, UR5, R3, 0x2, P0 ;  /* 0x0000000502057c11 */ /* 0x000fca00080f1403 */
[----:B------:R-:W-:Y:S01]  /*0f10*/  STG.E desc[UR6][R4.64], R7 ;  /* 0x0000000704007986 */ /* 0x000fe2000c101906 */
[----:B------:R-:W-:Y:S05]  /*0f20*/  EXIT ;  /* 0x000000000000794d */ /* 0x000fea0003800000 */
        .weak           $__internal_0_$__cuda_sm3x_div_rn_noftz_f32_slowpath
        .type           $__internal_0_$__cuda_sm3x_div_rn_noftz_f32_slowpath,@function
        .size           $__internal_0_$__cuda_sm3x_div_rn_noftz_f32_slowpath,(.L_x_22 - $__internal_0_$__cuda_sm3x_div_rn_noftz_f32_slowpath)
$__internal_0_$__cuda_sm3x_div_rn_noftz_f32_slowpath:
[----:B------:R-:W-:Y:S01]  /*0f30*/  SHF.R.U32.HI R7, RZ, 0x17, R6 ;  /* 0x00000017ff077819 */ /* 0x000fe20000011606 */
[----:B------:R-:W-:Y:S01]  /*0f40*/  BSSY.RECONVERGENT B1, `(.L_x_10) ;  /* 0x0000063000017945 */ /* 0x000fe20003800200 */
[----:B------:R-:W-:Y:S02]  /*0f50*/  SHF.R.U32.HI R0, RZ, 0x17, R5 ;  /* 0x00000017ff007819 */ /* 0x000fe40000011605 */
[----:B------:R-:W-:Y:S02]  /*0f60*/  LOP3.LUT R7, R7, 0xff, RZ, 0xc0, !PT ;  /* 0x000000ff07077812 */ /* 0x000fe400078ec0ff */
[----:B------:R-:W-:Y:S02]  /*0f70*/  LOP3.LUT R12, R0, 0xff, RZ, 0xc0, !PT ;  /* 0x000000ff000c7812 */ /* 0x000fe400078ec0ff */
[----:B------:R-:W-:-:S03]  /*0f80*/  IADD3 R9, PT, PT, R7, -0x1, RZ ;  /* 0xffffffff07097810 */ /* 0x000fc60007ffe0ff */
[----:B------:R-:W-:Y:S01]  /*0f90*/  VIADD R10, R12, 0xffffffff ;  /* 0xffffffff0c0a7836 */ /* 0x000fe20000000000 */
[----:B------:R-:W-:-:S04]  /*0fa0*/  ISETP.GT.U32.AND P0, PT, R9, 0xfd, PT ;  /* 0x000000fd0900780c */ /* 0x000fc80003f04070 */
[----:B------:R-:W-:-:S13]  /*0fb0*/  ISETP.GT.U32.OR P0, PT, R10, 0xfd, P0 ;  /* 0x000000fd0a00780c */ /* 0x000fda0000704470 */
[----:B------:R-:W-:Y:S01]  /*0fc0*/  @!P0 MOV R8, RZ ;  /* 0x000000ff00088202 */ /* 0x000fe20000000f00 */
[----:B------:R-:W-:Y:S06]  /*0fd0*/  @!P0 BRA `(.L_x_11) ;  /* 0x0000000000608947 */ /* 0x000fec0003800000 */
[----:B------:R-:W-:Y:S01]  /*0fe0*/  FSETP.GTU.FTZ.AND P0, PT, |R5|, +INF , PT ;  /* 0x7f8000000500780b */ /* 0x000fe20003f1c200 */
[----:B------:R-:W-:Y:S01]  /*0ff0*/  IMAD.MOV.U32 R0, RZ, RZ, R6 ;  /* 0x000000ffff007224 */ /* 0x000fe200078e0006 */
[----:B------:R-:W-:-:S04]  /*1000*/  FSETP.GTU.FTZ.AND P1, PT, |R6|, +INF , PT ;  /* 0x7f8000000600780b */ /* 0x000fc80003f3c200 */
[----:B------:R-:W-:-:S13]  /*1010*/  PLOP3.LUT P0, PT, P0, P1, PT, 0xf8, 0x8f ;  /* 0x00000000008f781c */ /* 0x000fda0000703f70 */
[----:B------:R-:W-:Y:S05]  /*1020*/  @P0 BRA `(.L_x_12) ;  /* 0x00000004004c0947 */ /* 0x000fea0003800000 */
[----:B------:R-:W-:-:S13]  /*1030*/  LOP3.LUT P0, RZ, R6, 0x7fffffff, R5, 0xc8, !PT ;  /* 0x7fffffff06ff7812 */ /* 0x000fda000780c805 */
[----:B------:R-:W-:Y:S05]  /*1040*/  @!P0 BRA `(.L_x_13) ;  /* 0x00000004003c8947 */ /* 0x000fea0003800000 */
[C---:B------:R-:W-:Y:S02]  /*1050*/  FSETP.NEU.FTZ.AND P2, PT, |R5|.reuse, +INF , PT ;  /* 0x7f8000000500780b */ /* 0x040fe40003f5d200 */
[----:B------:R-:W-:Y:S02]  /*1060*/  FSETP.NEU.FTZ.AND P1, PT, |R0|, +INF , PT ;  /* 0x7f8000000000780b */ /* 0x000fe40003f3d200 */
[----:B------:R-:W-:-:S11]  /*1070*/  FSETP.NEU.FTZ.AND P0, PT, |R5|, +INF , PT ;  /* 0x7f8000000500780b */ /* 0x000fd60003f1d200 */
[----:B------:R-:W-:Y:S05]  /*1080*/  @!P1 BRA !P2, `(.L_x_13) ;  /* 0x00000004002c9947 */ /* 0x000fea0005000000 */
[----:B------:R-:W-:-:S04]  /*1090*/  LOP3.LUT P2, RZ, R5, 0x7fffffff, RZ, 0xc0, !PT ;  /* 0x7fffffff05ff7812 */ /* 0x000fc8000784c0ff */
[----:B------:R-:W-:-:S13]  /*10a0*/  PLOP3.LUT P1, PT, P1, P2, PT, 0x2f, 0xf2 ;  /* 0x0000000000f2781c */ /* 0x000fda0000f24577 */
[----:B------:R-:W-:Y:S05]  /*10b0*/  @P1 BRA `(.L_x_14) ;  /* 0x0000000400181947 */ /* 0x000fea0003800000 */
[----:B------:R-:W-:-:S04]  /*10c0*/  LOP3.LUT P1, RZ, R6, 0x7fffffff, RZ, 0xc0, !PT ;  /* 0x7fffffff06ff7812 */ /* 0x000fc8000782c0ff */
[----:B------:R-:W-:-:S13]  /*10d0*/  PLOP3.LUT P0, PT, P0, P1, PT, 0x2f, 0xf2 ;  /* 0x0000000000f2781c */ /* 0x000fda0000702577 */
[----:B------:R-:W-:Y:S05]  /*10e0*/  @P0 BRA `(.L_x_15) ;  /* 0x0000000400000947 */ /* 0x000fea0003800000 */
[----:B------:R-:W-:Y:S02]  /*10f0*/  ISETP.GE.AND P0, PT, R10, RZ, PT ;  /* 0x000000ff0a00720c */ /* 0x000fe40003f06270 */
[----:B------:R-:W-:-:S11]  /*1100*/  ISETP.GE.AND P1, PT, R9, RZ, PT ;  /* 0x000000ff0900720c */ /* 0x000fd60003f26270 */
[----:B------:R-:W-:Y:S01]  /*1110*/  @P0 MOV R8, RZ ;  /* 0x000000ff00080202 */ /* 0x000fe20000000f00 */
[----:B------:R-:W-:Y:S02]  /*1120*/  @!P0 IMAD.MOV.U32 R8, RZ, RZ, -0x40 ;  /* 0xffffffc0ff088424 */ /* 0x000fe400078e00ff */
[----:B------:R-:W-:Y:S01]  /*1130*/  @!P0 FFMA R5, R5, 1.84467440737095516160e+19, RZ ;  /* 0x5f80000005058823 */ /* 0x000fe200000000ff */
[----:B------:R-:W-:Y:S02]  /*1140*/  @!P1 FFMA R6, R0, 1.84467440737095516160e+19, RZ ;  /* 0x5f80000000069823 */ /* 0x000fe400000000ff */
[----:B------:R-:W-:-:S07]  /*1150*/  @!P1 IADD3 R8, PT, PT, R8, 0x40, RZ ;  /* 0x0000004008089810 */ /* 0x000fce0007ffe0ff */
.L_x_11:
[----:B------:R-:W-:Y:S01]  /*1160*/  LEA R9, R7, 0xc0800000, 0x17 ;  /* 0xc080000007097811 */ /* 0x000fe200078eb8ff */
[----:B------:R-:W-:Y:S04]  /*1170*/  BSSY.RECONVERGENT B2, `(.L_x_16) ;  /* 0x0000036000027945 */ /* 0x000fe80003800200 */
[----:B------:R-:W-:Y:S01]  /*1180*/  IMAD.IADD R9, R6, 0x1, -R9 ;  /* 0x0000000106097824 */ /* 0x000fe200078e0a09 */
[----:B------:R-:W-:-:S03]  /*1190*/  IADD3 R6, PT, PT, R12, -0x7f, RZ ;  /* 0xffffff810c067810 */ /* 0x000fc60007ffe0ff */
[----:B------:R-:W0:Y:S01]  /*11a0*/  MUFU.RCP R10, R9 ;  /* 0x00000009000a7308 */ /* 0x000e220000001000 */
[----:B------:R-:W-:Y:S01]  /*11b0*/  FADD.FTZ R11, -R9, -RZ ;  /* 0x800000ff090b7221 */ /* 0x000fe20000010100 */
[C---:B------:R-:W-:Y:S01]  /*11c0*/  IMAD R0, R6.reuse, -0x800000, R5 ;  /* 0xff80000006007824 */ /* 0x040fe200078e0205 */
[----:B------:R-:W-:-:S05]  /*11d0*/  IADD3 R7, PT, PT, R6, 0x7f, -R7 ;  /* 0x0000007f06077810 */ /* 0x000fca0007ffe807 */
[----:B------:R-:W-:Y:S02]  /*11e0*/  IMAD.IADD R7, R7, 0x1, R8 ;  /* 0x0000000107077824 */ /* 0x000fe400078e0208 */
[----:B0-----:R-:W-:-:S04]  /*11f0*/  FFMA R13, R10, R11, 1 ;  /* 0x3f8000000a0d7423 */ /* 0x001fc8000000000b */
[----:B------:R-:W-:-:S04]  /*1200*/  FFMA R12, R10, R13, R10 ;  /* 0x0000000d0a0c7223 */ /* 0x000fc8000000000a */
[----:B------:R-:W-:-:S04]  /*1210*/  FFMA R5, R0, R12, RZ ;  /* 0x0000000c00057223 */ /* 0x000fc800000000ff */
[----:B------:R-:W-:-:S04]  /*1220*/  FFMA R10, R11, R5, R0 ;  /* 0x000000050b0a7223 */ /* 0x000fc80000000000 */
[----:B------:R-:W-:-:S04]  /*1230*/  FFMA R13, R12, R10, R5 ;  /* 0x0000000a0c0d7223 */ /* 0x000fc80000000005 */
[----:B------:R-:W-:-:S04]  /*1240*/  FFMA R10, R11, R13, R0 ;  /* 0x0000000d0b0a7223 */ /* 0x000fc80000000000 */
[----:B------:R-:W-:-:S05]  /*1250*/  FFMA R0, R12, R10, R13 ;  /* 0x0000000a0c007223 */ /* 0x000fca000000000d */
[----:B------:R-:W-:-:S04]  /*1260*/  SHF.R.U32.HI R5, RZ, 0x17, R0 ;  /* 0x00000017ff057819 */ /* 0x000fc80000011600 */
[----:B------:R-:W-:-:S04]  /*1270*/  LOP3.LUT R5, R5, 0xff, RZ, 0xc0, !PT ;  /* 0x000000ff05057812 */ /* 0x000fc800078ec0ff */
[----:B------:R-:W-:-:S05]  /*1280*/  IADD3 R9, PT, PT, R5, R7, RZ ;  /* 0x0000000705097210 */ /* 0x000fca0007ffe0ff */
[----:B------:R-:W-:-:S05]  /*1290*/  VIADD R5, R9, 0xffffffff ;  /* 0xffffffff09057836 */ /* 0x000fca0000000000 */
[----:B------:R-:W-:-:S13]  /*12a0*/  ISETP.GE.U32.AND P0, PT, R5, 0xfe, PT ;  /* 0x000000fe0500780c */ /* 0x000fda0003f06070 */
[----:B------:R-:W-:Y:S05]  /*12b0*/  @!P0 BRA `(.L_x_17) ;  /* 0x0000000000808947 */ /* 0x000fea0003800000 */
[----:B------:R-:W-:-:S13]  /*12c0*/  ISETP.GT.AND P0, PT, R9, 0xfe, PT ;  /* 0x000000fe0900780c */ /* 0x000fda0003f04270 */
[----:B------:R-:W-:Y:S05]  /*12d0*/  @P0 BRA `(.L_x_18) ;  /* 0x00000000006c0947 */ /* 0x000fea0003800000 */
[----:B------:R-:W-:-:S13]  /*12e0*/  ISETP.GE.AND P0, PT, R9, 0x1, PT ;  /* 0x000000010900780c */ /* 0x000fda0003f06270 */
[----:B------:R-:W-:Y:S05]  /*12f0*/  @P0 BRA `(.L_x_19) ;  /* 0x0000000000740947 */ /* 0x000fea0003800000 */
[----:B------:R-:W-:Y:S02]  /*1300*/  ISETP.GE.AND P0, PT, R9, -0x18, PT ;  /* 0xffffffe80900780c */ /* 0x000fe40003f06270 */
[----:B------:R-:W-:-:S11]  /*1310*/  LOP3.LUT R0, R0, 0x80000000, RZ, 0xc0, !PT ;  /* 0x8000000000007812 */ /* 0x000fd600078ec0ff */
[----:B------:R-:W-:Y:S05]  /*1320*/  @!P0 BRA `(.L_x_19) ;  /* 0x0000000000688947 */ /* 0x000fea0003800000 */
[CCC-:B------:R-:W-:Y:S01]  /*1330*/  FFMA.RZ R5, R12.reuse, R10.reuse, R13.reuse ;  /* 0x0000000a0c057223 */ /* 0x1c0fe2000000c00d */
[C---:B------:R-:W-:Y:S01]  /*1340*/  IADD3 R8, PT, PT, R9.reuse, 0x20, RZ ;  /* 0x0000002009087810 */ /* 0x040fe20007ffe0ff */
[CCC-:B------:R-:W-:Y:S01]  /*1350*/  FFMA.RM R6, R12.reuse, R10.reuse, R13.reuse ;  /* 0x0000000a0c067223 */ /* 0x1c0fe2000000400d */
[----:B------:R-:W-:Y:S02]  /*1360*/  ISETP.NE.AND P2, PT, R9, RZ, PT ;  /* 0x000000ff0900720c */ /* 0x000fe40003f45270 */
[----:B------:R-:W-:Y:S01]  /*1370*/  LOP3.LUT R7, R5, 0x7fffff, RZ, 0xc0, !PT ;  /* 0x007fffff05077812 */ /* 0x000fe200078ec0ff */
[----:B------:R-:W-:Y:S01]  /*1380*/  FFMA.RP R5, R12, R10, R13 ;  /* 0x0000000a0c057223 */ /* 0x000fe2000000800d */
[----:B------:R-:W-:Y:S01]  /*1390*/  ISETP.NE.AND P1, PT, R9, RZ, PT ;  /* 0x000000ff0900720c */ /* 0x000fe20003f25270 */
[----:B------:R-:W-:Y:S01]  /*13a0*/  IMAD.MOV R9, RZ, RZ, -R9 ;  /* 0x000000ffff097224 */ /* 0x000fe200078e0a09 */
[----:B------:R-:W-:Y:S02]  /*13b0*/  LOP3.LUT R7, R7, 0x800000, RZ, 0xfc, !PT ;  /* 0x0080000007077812 */ /* 0x000fe400078efcff */
[----:B------:R-:W-:-:S02]  /*13c0*/  FSETP.NEU.FTZ.AND P0, PT, R5, R6, PT ;  /* 0x000000060500720b */ /* 0x000fc40003f1d000 */
[----:B------:R-:W-:Y:S02]  /*13d0*/  SHF.L.U32 R8, R7, R8, RZ ;  /* 0x0000000807087219 */ /* 0x000fe400000006ff */
[----:B------:R-:W-:Y:S02]  /*13e0*/  SEL R6, R9, RZ, P2 ;  /* 0x000000ff09067207 */ /* 0x000fe40001000000 */
[----:B------:R-:W-:Y:S02]  /*13f0*/  ISETP.NE.AND P1, PT, R8, RZ, P1 ;  /* 0x000000ff0800720c */ /* 0x000fe40000f25270 */
[----:B------:R-:W-:Y:S02]  /*1400*/  SHF.R.U32.HI R6, RZ, R6, R7 ;  /* 0x00000006ff067219 */ /* 0x000fe40000011607 */
[----:B------:R-:W-:Y:S02]  /*1410*/  PLOP3.LUT P0, PT, P0, P1, PT, 0xf8, 0x8f ;  /* 0x00000000008f781c */ /* 0x000fe40000703f70 */
[----:B------:R-:W-:-:S02]  /*1420*/  SHF.R.U32.HI R8, RZ, 0x1, R6 ;  /* 0x00000001ff087819 */ /* 0x000fc40000011606 */
[----:B------:R-:W-:-:S04]  /*1430*/  SEL R5, RZ, 0x1, !P0 ;  /* 0x00000001ff057807 */ /* 0x000fc80004000000 */
[----:B------:R-:W-:-:S04]  /*1440*/  LOP3.LUT R5, R5, 0x1, R8, 0xf8, !PT ;  /* 0x0000000105057812 */ /* 0x000fc800078ef808 */
[----:B------:R-:W-:-:S04]  /*1450*/  LOP3.LUT R5, R5, R6, RZ, 0xc0, !PT ;  /* 0x0000000605057212 */ /* 0x000fc800078ec0ff */
[----:B------:R-:W-:-:S04]  /*1460*/  IADD3 R5, PT, PT, R8, R5, RZ ;  /* 0x0000000508057210 */ /* 0x000fc80007ffe0ff */
[----:B------:R-:W-:Y:S01]  /*1470*/  LOP3.LUT R0, R5, R0, RZ, 0xfc, !PT ;  /* 0x0000000005007212 */ /* 0x000fe200078efcff */
[----:B------:R-:W-:Y:S06]  /*1480*/  BRA `(.L_x_19) ;  /* 0x0000000000107947 */ /* 0x000fec0003800000 */
.L_x_18:
[----:B------:R-:W-:-:S04]  /*1490*/  LOP3.LUT R0, R0, 0x80000000, RZ, 0xc0, !PT ;  /* 0x8000000000007812 */ /* 0x000fc800078ec0ff */
[----:B------:R-:W-:Y:S01]  /*14a0*/  LOP3.LUT R0, R0, 0x7f800000, RZ, 0xfc, !PT ;  /* 0x7f80000000007812 */ /* 0x000fe200078efcff */
[----:B------:R-:W-:Y:S06]  /*14b0*/  BRA `(.L_x_19) ;  /* 0x0000000000047947 */ /* 0x000fec0003800000 */
.L_x_17:
[----:B------:R-:W-:-:S07]  /*14c0*/  IMAD R0, R7, 0x800000, R0 ;  /* 0x0080000007007824 */ /* 0x000fce00078e0200 */
.L_x_19:
[----:B------:R-:W-:Y:S05]  /*14d0*/  BSYNC.RECONVERGENT B2 ;  /* 0x0000000000027941 */ /* 0x000fea0003800200 */
.L_x_16:
[----:B------:R-:W-:Y:S05]  /*14e0*/  BRA `(.L_x_20) ;  /* 0x0000000000207947 */ /* 0x000fea0003800000 */
.L_x_15:
[----:B------:R-:W-:-:S04]  /*14f0*/  LOP3.LUT R0, R6, 0x80000000, R5, 0x48, !PT ;  /* 0x8000000006007812 */ /* 0x000fc800078e4805 */
[----:B------:R-:W-:Y:S01]  /*1500*/  LOP3.LUT R0, R0, 0x7f800000, RZ, 0xfc, !PT ;  /* 0x7f80000000007812 */ /* 0x000fe200078efcff */
[----:B------:R-:W-:Y:S06]  /*1510*/  BRA `(.L_x_20) ;  /* 0x0000000000147947 */ /* 0x000fec0003800000 */
.L_x_14:
[----:B------:R-:W-:Y:S01]  /*1520*/  LOP3.LUT R0, R6, 0x80000000, R5, 0x48, !PT ;  /* 0x8000000006007812 */ /* 0x000fe200078e4805 */
[----:B------:R-:W-:Y:S06]  /*1530*/  BRA `(.L_x_20) ;  /* 0x00000000000c7947 */ /* 0x000fec0003800000 */
.L_x_13:
[----:B------:R-:W0:Y:S01]  /*1540*/  MUFU.RSQ R0, -QNAN ;  /* 0xffc0000000007908 */ /* 0x000e220000001400 */
[----:B------:R-:W-:Y:S05]  /*1550*/  BRA `(.L_x_20) ;  /* 0x0000000000047947 */ /* 0x000fea0003800000 */
.L_x_12:
[----:B------:R-:W-:-:S07]  /*1560*/  FADD.FTZ R0, R5, R0 ;  /* 0x0000000005007221 */ /* 0x000fce0000010000 */
.L_x_20:
[----:B------:R-:W-:Y:S05]  /*1570*/  BSYNC.RECONVERGENT B1 ;  /* 0x0000000000017941 */ /* 0x000fea0003800200 */
.L_x_10:
[----:B------:R-:W-:-:S04]  /*1580*/  HFMA2 R5, -RZ, RZ, 0, 0 ;  /* 0x00000000ff057431 */ /* 0x000fc800000001ff */
[----:B0-----:R-:W-:Y:S05]  /*1590*/  RET.REL.NODEC R4 `(_Z19d_naive_win_averagePKfPfmm) ;  /* 0xffffffe804987950 */ /* 0x001fea0003c3ffff */
.L_x_21:
[----:B------:R-:W-:-:S00]  /*15a0*/  BRA `(.L_x_21) ;  /* 0xfffffffc00fc7947 */ /* 0x000fc0000383ffff */
[----:B------:R-:W-:-:S00]  /*15b0*/  NOP ;  /* 0x0000000000007918 */ /* 0x000fc00000000000 */
        /* <DEDUP_REMOVED lines=12> */
.L_x_22:


//--------------------- .nv.shared.reserved.0     --------------------------
	.section	.nv.shared.reserved.0,"aw",@nobits
	.weak		__nv_reservedSMEM_offset_0_alias
	.size		__nv_reservedSMEM_offset_0_alias, 0, 64
	.other		__nv_reservedSMEM_offset_0_alias,@"STO_CUDA_RESERVED_SHARED STV_DEFAULT"
__nv_reservedSMEM_offset_0_alias:
	.zero		0
	.zero		64


//--------------------- .nv.constant0._Z19d_naive_win_averagePKfPfmm --------------------------
	.section	.nv.constant0._Z19d_naive_win_averagePKfPfmm,"a",@progbits
	.sectionflags	@""
	.align	4
.nv.constant0._Z19d_naive_win_averagePKfPfmm:
	.zero		928


//--------------------- SYMBOLS --------------------------

	.type		.nv.reservedSmem.offset0,@object
	.size		.nv.reservedSmem.offset0,0x4
